//
// Generated by NVIDIA NVVM Compiler
//
// Compiler Build ID: CL-36424714
// Cuda compilation tools, release 13.0, V13.0.88
// Based on NVVM 20.0.0
//

.version 9.0
.target sm_100
.address_size 64

	// .globl	_Z12vecAddKernelPfS_S_i

.visible .entry _Z12vecAddKernelPfS_S_i(
	.param .u64 .ptr .align 1 _Z12vecAddKernelPfS_S_i_param_0,
	.param .u64 .ptr .align 1 _Z12vecAddKernelPfS_S_i_param_1,
	.param .u64 .ptr .align 1 _Z12vecAddKernelPfS_S_i_param_2,
	.param .u32 _Z12vecAddKernelPfS_S_i_param_3
)
{
	.reg .pred 	%p<2>;
	.reg .b32 	%r<6>;
	.reg .b32 	%f<4>;
	.reg .b64 	%rd<11>;

	ld.param.u64 	%rd1, [_Z12vecAddKernelPfS_S_i_param_0];
	ld.param.u64 	%rd2, [_Z12vecAddKernelPfS_S_i_param_1];
	ld.param.u64 	%rd3, [_Z12vecAddKernelPfS_S_i_param_2];
	ld.param.u32 	%r2, [_Z12vecAddKernelPfS_S_i_param_3];
	mov.u32 	%r3, %tid.x;
	mov.u32 	%r4, %ntid.x;
	mov.u32 	%r5, %ctaid.x;
	mad.lo.s32 	%r1, %r4, %r5, %r3;
	setp.ge.s32 	%p1, %r1, %r2;
	@%p1 bra 	$L__BB0_2;
	cvta.to.global.u64 	%rd4, %rd1;
	cvta.to.global.u64 	%rd5, %rd2;
	cvta.to.global.u64 	%rd6, %rd3;
	mul.wide.s32 	%rd7, %r1, 4;
	add.s64 	%rd8, %rd4, %rd7;
	ld.global.f32 	%f1, [%rd8];
	add.s64 	%rd9, %rd5, %rd7;
	ld.global.f32 	%f2, [%rd9];
	add.f32 	%f3, %f1, %f2;
	add.s64 	%rd10, %rd6, %rd7;
	st.global.f32 	[%rd10], %f3;
$L__BB0_2:
	ret;

}
	// .globl	_Z16image2grayKernelPKfPfii
.visible .entry _Z16image2grayKernelPKfPfii(
	.param .u64 .ptr .align 1 _Z16image2grayKernelPKfPfii_param_0,
	.param .u64 .ptr .align 1 _Z16image2grayKernelPKfPfii_param_1,
	.param .u32 _Z16image2grayKernelPKfPfii_param_2,
	.param .u32 _Z16image2grayKernelPKfPfii_param_3
)
{
	.reg .pred 	%p<4>;
	.reg .b16 	%rs<7>;
	.reg .b32 	%r<18>;
	.reg .b32 	%f<10>;
	.reg .b64 	%rd<9>;

	ld.param.u64 	%rd1, [_Z16image2grayKernelPKfPfii_param_0];
	ld.param.u64 	%rd2, [_Z16image2grayKernelPKfPfii_param_1];
	ld.param.u32 	%r4, [_Z16image2grayKernelPKfPfii_param_2];
	ld.param.u32 	%r3, [_Z16image2grayKernelPKfPfii_param_3];
	mov.u32 	%r6, %ctaid.x;
	mov.u32 	%r7, %ntid.x;
	mov.u32 	%r8, %tid.x;
	mad.lo.s32 	%r1, %r6, %r7, %r8;
	mov.u32 	%r9, %ctaid.y;
	mov.u32 	%r10, %ntid.y;
	mov.u32 	%r11, %tid.y;
	mad.lo.s32 	%r12, %r9, %r10, %r11;
	setp.ge.s32 	%p1, %r1, %r3;
	setp.ge.s32 	%p2, %r12, %r4;
	or.pred  	%p3, %p1, %p2;
	@%p3 bra 	$L__BB1_2;
	cvta.to.global.u64 	%rd3, %rd1;
	cvta.to.global.u64 	%rd4, %rd2;
	mad.lo.s32 	%r13, %r3, %r12, %r1;
	mul.lo.s32 	%r14, %r13, 3;
	mul.wide.s32 	%rd5, %r14, 4;
	add.s64 	%rd6, %rd3, %rd5;
	ld.global.f32 	%f1, [%rd6];
	cvt.rzi.u32.f32 	%r15, %f1;
	cvt.u16.u32 	%rs1, %r15;
	and.b16  	%rs2, %rs1, 255;
	ld.global.f32 	%f2, [%rd6+4];
	cvt.rzi.u32.f32 	%r16, %f2;
	cvt.u16.u32 	%rs3, %r16;
	and.b16  	%rs4, %rs3, 255;
	ld.global.f32 	%f3, [%rd6+8];
	cvt.rzi.u32.f32 	%r17, %f3;
	cvt.u16.u32 	%rs5, %r17;
	and.b16  	%rs6, %rs5, 255;
	cvt.rn.f32.u16 	%f4, %rs2;
	cvt.rn.f32.u16 	%f5, %rs4;
	mul.f32 	%f6, %f5, 0f3F1645A2;
	fma.rn.f32 	%f7, %f4, 0f3E1374BC, %f6;
	cvt.rn.f32.u16 	%f8, %rs6;
	fma.rn.f32 	%f9, %f8, 0f3E991687, %f7;
	mul.wide.s32 	%rd7, %r13, 4;
	add.s64 	%rd8, %rd4, %rd7;
	st.global.f32 	[%rd8], %f9;
$L__BB1_2:
	ret;

}
	// .globl	_Z7vecAdd4PK6float4S1_PS_i
.visible .entry _Z7vecAdd4PK6float4S1_PS_i(
	.param .u64 .ptr .align 1 _Z7vecAdd4PK6float4S1_PS_i_param_0,
	.param .u64 .ptr .align 1 _Z7vecAdd4PK6float4S1_PS_i_param_1,
	.param .u64 .ptr .align 1 _Z7vecAdd4PK6float4S1_PS_i_param_2,
	.param .u32 _Z7vecAdd4PK6float4S1_PS_i_param_3
)
.maxntid 256
{
	.reg .pred 	%p<2>;
	.reg .b32 	%r<6>;
	.reg .b32 	%f<13>;
	.reg .b64 	%rd<11>;

	ld.param.u64 	%rd1, [_Z7vecAdd4PK6float4S1_PS_i_param_0];
	ld.param.u64 	%rd2, [_Z7vecAdd4PK6float4S1_PS_i_param_1];
	ld.param.u64 	%rd3, [_Z7vecAdd4PK6float4S1_PS_i_param_2];
	ld.param.u32 	%r2, [_Z7vecAdd4PK6float4S1_PS_i_param_3];
	mov.u32 	%r3, %ctaid.x;
	mov.u32 	%r4, %ntid.x;
	mov.u32 	%r5, %tid.x;
	mad.lo.s32 	%r1, %r3, %r4, %r5;
	setp.ge.s32 	%p1, %r1, %r2;
	@%p1 bra 	$L__BB2_2;
	cvta.to.global.u64 	%rd4, %rd1;
	cvta.to.global.u64 	%rd5, %rd2;
	cvta.to.global.u64 	%rd6, %rd3;
	mul.wide.s32 	%rd7, %r1, 16;
	add.s64 	%rd8, %rd4, %rd7;
	ld.global.nc.v4.f32 	{%f1, %f2, %f3, %f4}, [%rd8];
	add.s64 	%rd9, %rd5, %rd7;
	ld.global.nc.v4.f32 	{%f5, %f6, %f7, %f8}, [%rd9];
	add.f32 	%f9, %f1, %f5;
	add.f32 	%f10, %f2, %f6;
	add.f32 	%f11, %f3, %f7;
	add.f32 	%f12, %f4, %f8;
	add.s64 	%rd10, %rd6, %rd7;
	st.global.v4.f32 	[%rd10], {%f9, %f10, %f11, %f12};
$L__BB2_2:
	ret;

}
	// .globl	_Z19image2grayKernelOptPK6float3Pfii
.visible .entry _Z19image2grayKernelOptPK6float3Pfii(
	.param .u64 .ptr .align 1 _Z19image2grayKernelOptPK6float3Pfii_param_0,
	.param .u64 .ptr .align 1 _Z19image2grayKernelOptPK6float3Pfii_param_1,
	.param .u32 _Z19image2grayKernelOptPK6float3Pfii_param_2,
	.param .u32 _Z19image2grayKernelOptPK6float3Pfii_param_3
)
.maxntid 256
{
	.reg .pred 	%p<2>;
	.reg .b32 	%r<8>;
	.reg .b32 	%f<7>;
	.reg .b64 	%rd<9>;

	ld.param.u64 	%rd1, [_Z19image2grayKernelOptPK6float3Pfii_param_0];
	ld.param.u64 	%rd2, [_Z19image2grayKernelOptPK6float3Pfii_param_1];
	ld.param.u32 	%r2, [_Z19image2grayKernelOptPK6float3Pfii_param_2];
	ld.param.u32 	%r3, [_Z19image2grayKernelOptPK6float3Pfii_param_3];
	mov.u32 	%r4, %ctaid.x;
	mov.u32 	%r5, %ntid.x;
	mov.u32 	%r6, %tid.x;
	mad.lo.s32 	%r1, %r4, %r5, %r6;
	mul.lo.s32 	%r7, %r3, %r2;
	setp.ge.s32 	%p1, %r1, %r7;
	@%p1 bra 	$L__BB3_2;
	cvta.to.global.u64 	%rd3, %rd1;
	cvta.to.global.u64 	%rd4, %rd2;
	mul.wide.s32 	%rd5, %r1, 12;
	add.s64 	%rd6, %rd3, %rd5;
	ld.global.nc.f32 	%f1, [%rd6];
	ld.global.nc.f32 	%f2, [%rd6+4];
	mul.f32 	%f3, %f2, 0f3F1645A2;
	fma.rn.f32 	%f4, %f1, 0f3E1374BC, %f3;
	ld.global.nc.f32 	%f5, [%rd6+8];
	fma.rn.f32 	%f6, %f5, 0f3E991687, %f4;
	mul.wide.s32 	%rd7, %r1, 4;
	add.s64 	%rd8, %rd4, %rd7;
	st.global.f32 	[%rd8], %f6;
$L__BB3_2:
	ret;

}


// ===== COMPILED SASS (sm_100) =====

	.target	sm_100

	.elftype	@"ET_EXEC"


//--------------------- .note.nv.tkinfo           --------------------------
	.section	.note.nv.tkinfo,"",@"SHT_NOTE"
	.sectionflags	@"SHF_NOTE_NV_TKINFO"
	.tkinfo
        /*0018*/ 	.word	0x00000002
        /*0030*/ 	.string	""
        /*0030*/ 	.string	"ptxas"
        /*0030*/ 	.string	"Cuda compilation tools, release 13.0, V13.0.88"
        /*0030*/ 	.string	"Build cuda_13.0.r13.0/compiler.36424714_0"
        /*0030*/ 	.string	"-arch sm_100 -m 64 "



//--------------------- .note.nv.cuinfo           --------------------------
	.section	.note.nv.cuinfo,"",@"SHT_NOTE"
	.sectionflags	@"SHF_NOTE_NV_CUINFO"
        /*0018*/ 	.short	0x0002
        /*001a*/ 	.short	0x0064
        /*001c*/ 	.short	0x0082
	.zero		2


//--------------------- .nv.info                  --------------------------
	.section	.nv.info,"",@"SHT_CUDA_INFO"
	.align	4


	//----- nvinfo : EIATTR_REGCOUNT
	.align		4
        /*0000*/ 	.byte	0x04, 0x2f
        /*0002*/ 	.short	(.L_1 - .L_0)
	.align		4
.L_0:
        /*0004*/ 	.word	index@(_Z12vecAddKernelPfS_S_i)
        /*0008*/ 	.word	0x0000000c


	//----- nvinfo : EIATTR_FRAME_SIZE
	.align		4
.L_1:
        /*000c*/ 	.byte	0x04, 0x11
        /*000e*/ 	.short	(.L_3 - .L_2)
	.align		4
.L_2:
        /*0010*/ 	.word	index@(_Z12vecAddKernelPfS_S_i)
        /*0014*/ 	.word	0x00000000


	//----- nvinfo : EIATTR_REGCOUNT
	.align		4
.L_3:
        /*0018*/ 	.byte	0x04, 0x2f
        /*001a*/ 	.short	(.L_5 - .L_4)
	.align		4
.L_4:
        /*001c*/ 	.word	index@(_Z16image2grayKernelPKfPfii)
        /*0020*/ 	.word	0x0000000e


	//----- nvinfo : EIATTR_FRAME_SIZE
	.align		4
.L_5:
        /*0024*/ 	.byte	0x04, 0x11
        /*0026*/ 	.short	(.L_7 - .L_6)
	.align		4
.L_6:
        /*0028*/ 	.word	index@(_Z16image2grayKernelPKfPfii)
        /*002c*/ 	.word	0x00000000


	//----- nvinfo : EIATTR_REGCOUNT
	.align		4
.L_7:
        /*0030*/ 	.byte	0x04, 0x2f
        /*0032*/ 	.short	(.L_9 - .L_8)
	.align		4
.L_8:
        /*0034*/ 	.word	index@(_Z7vecAdd4PK6float4S1_PS_i)
        /*0038*/ 	.word	0x00000016


	//----- nvinfo : EIATTR_FRAME_SIZE
	.align		4
.L_9:
        /*003c*/ 	.byte	0x04, 0x11
        /*003e*/ 	.short	(.L_11 - .L_10)
	.align		4
.L_10:
        /*0040*/ 	.word	index@(_Z7vecAdd4PK6float4S1_PS_i)
        /*0044*/ 	.word	0x00000000


	//----- nvinfo : EIATTR_REGCOUNT
	.align		4
.L_11:
        /*0048*/ 	.byte	0x04, 0x2f
        /*004a*/ 	.short	(.L_13 - .L_12)
	.align		4
.L_12:
        /*004c*/ 	.word	index@(_Z19image2grayKernelOptPK6float3Pfii)
        /*0050*/ 	.word	0x0000000e


	//----- nvinfo : EIATTR_FRAME_SIZE
	.align		4
.L_13:
        /*0054*/ 	.byte	0x04, 0x11
        /*0056*/ 	.short	(.L_15 - .L_14)
	.align		4
.L_14:
        /*0058*/ 	.word	index@(_Z19image2grayKernelOptPK6float3Pfii)
        /*005c*/ 	.word	0x00000000


	//----- nvinfo : EIATTR_MIN_STACK_SIZE
	.align		4
.L_15:
        /*0060*/ 	.byte	0x04, 0x12
        /*0062*/ 	.short	(.L_17 - .L_16)
	.align		4
.L_16:
        /*0064*/ 	.word	index@(_Z19image2grayKernelOptPK6float3Pfii)
        /*0068*/ 	.word	0x00000000


	//----- nvinfo : EIATTR_MIN_STACK_SIZE
	.align		4
.L_17:
        /*006c*/ 	.byte	0x04, 0x12
        /*006e*/ 	.short	(.L_19 - .L_18)
	.align		4
.L_18:
        /*0070*/ 	.word	index@(_Z7vecAdd4PK6float4S1_PS_i)
        /*0074*/ 	.word	0x00000000


	//----- nvinfo : EIATTR_MIN_STACK_SIZE
	.align		4
.L_19:
        /*0078*/ 	.byte	0x04, 0x12
        /*007a*/ 	.short	(.L_21 - .L_20)
	.align		4
.L_20:
        /*007c*/ 	.word	index@(_Z16image2grayKernelPKfPfii)
        /*0080*/ 	.word	0x00000000


	//----- nvinfo : EIATTR_MIN_STACK_SIZE
	.align		4
.L_21:
        /*0084*/ 	.byte	0x04, 0x12
        /*0086*/ 	.short	(.L_23 - .L_22)
	.align		4
.L_22:
        /*0088*/ 	.word	index@(_Z12vecAddKernelPfS_S_i)
        /*008c*/ 	.word	0x00000000
.L_23:


//--------------------- .nv.compat                --------------------------
	.section	.nv.compat,"",@"SHT_CUDA_COMPAT_INFO"
	.align	4
        /*0000*/ 	.byte	0x02, 0x09, 0x00, 0x00, 0x02, 0x02, 0x01, 0x00, 0x02, 0x05, 0x05, 0x00, 0x03, 0x07, 0x01, 0x01
        /*0010*/ 	.byte	0x02, 0x03, 0x00, 0x00, 0x02, 0x06, 0x01, 0x00, 0x04, 0x0b, 0x08, 0x00, 0x09, 0x00, 0x00, 0x00
        /*0020*/ 	.byte	0x00, 0x00, 0x00, 0x00


//--------------------- .nv.info._Z19image2grayKernelOptPK6float3Pfii --------------------------
	.section	.nv.info._Z19image2grayKernelOptPK6float3Pfii,"",@"SHT_CUDA_INFO"
	.sectionflags	@""
	.align	4


	//----- nvinfo : EIATTR_CUDA_API_VERSION
	.align		4
        /*0000*/ 	.byte	0x04, 0x37
        /*0002*/ 	.short	(.L_25 - .L_24)
.L_24:
        /*0004*/ 	.word	0x00000082


	//----- nvinfo : EIATTR_KPARAM_INFO
	.align		4
.L_25:
        /*0008*/ 	.byte	0x04, 0x17
        /*000a*/ 	.short	(.L_27 - .L_26)
.L_26:
        /*000c*/ 	.word	0x00000000
        /*0010*/ 	.short	0x0003
        /*0012*/ 	.short	0x0014
        /*0014*/ 	.byte	0x00, 0xf0, 0x11, 0x00


	//----- nvinfo : EIATTR_KPARAM_INFO
	.align		4
.L_27:
        /*0018*/ 	.byte	0x04, 0x17
        /*001a*/ 	.short	(.L_29 - .L_28)
.L_28:
        /*001c*/ 	.word	0x00000000
        /*0020*/ 	.short	0x0002
        /*0022*/ 	.short	0x0010
        /*0024*/ 	.byte	0x00, 0xf0, 0x11, 0x00


	//----- nvinfo : EIATTR_KPARAM_INFO
	.align		4
.L_29:
        /*0028*/ 	.byte	0x04, 0x17
        /*002a*/ 	.short	(.L_31 - .L_30)
.L_30:
        /*002c*/ 	.word	0x00000000
        /*0030*/ 	.short	0x0001
        /*0032*/ 	.short	0x0008
        /*0034*/ 	.byte	0x00, 0xf5, 0x21, 0x00


	//----- nvinfo : EIATTR_KPARAM_INFO
	.align		4
.L_31:
        /*0038*/ 	.byte	0x04, 0x17
        /*003a*/ 	.short	(.L_33 - .L_32)
.L_32:
        /*003c*/ 	.word	0x00000000
        /*0040*/ 	.short	0x0000
        /*0042*/ 	.short	0x0000
        /*0044*/ 	.byte	0x00, 0xf5, 0x21, 0x00


	//----- nvinfo : EIATTR_SPARSE_MMA_MASK
	.align		4
.L_33:
        /*0048*/ 	.byte	0x03, 0x50
        /*004a*/ 	.short	0x0000


	//----- nvinfo : EIATTR_MAXREG_COUNT
	.align		4
        /*004c*/ 	.byte	0x03, 0x1b
        /*004e*/ 	.short	0x00ff


	//----- nvinfo : EIATTR_MERCURY_ISA_VERSION
	.align		4
        /*0050*/ 	.byte	0x03, 0x5f
        /*0052*/ 	.short	0x0101


	//----- nvinfo : EIATTR_VRC_CTA_INIT_COUNT
	.align		4
        /*0054*/ 	.byte	0x02, 0x4a
	.zero		1
	.zero		1


	//----- nvinfo : EIATTR_EXIT_INSTR_OFFSETS
	.align		4
        /*0058*/ 	.byte	0x04, 0x1c
        /*005a*/ 	.short	(.L_35 - .L_34)


	//   ....[0]....
.L_34:
        /*005c*/ 	.word	0x00000080


	//   ....[1]....
        /*0060*/ 	.word	0x00000150


	//----- nvinfo : EIATTR_MAX_THREADS
	.align		4
.L_35:
        /*0064*/ 	.byte	0x04, 0x05
        /*0066*/ 	.short	(.L_37 - .L_36)
.L_36:
        /*0068*/ 	.word	0x00000100
        /*006c*/ 	.word	0x00000001
        /*0070*/ 	.word	0x00000001


	//----- nvinfo : EIATTR_CBANK_PARAM_SIZE
	.align		4
.L_37:
        /*0074*/ 	.byte	0x03, 0x19
        /*0076*/ 	.short	0x0018


	//----- nvinfo : EIATTR_PARAM_CBANK
	.align		4
        /*0078*/ 	.byte	0x04, 0x0a
        /*007a*/ 	.short	(.L_39 - .L_38)
	.align		4
.L_38:
        /*007c*/ 	.word	index@(.nv.constant0._Z19image2grayKernelOptPK6float3Pfii)
        /*0080*/ 	.short	0x0380
        /*0082*/ 	.short	0x0018


	//----- nvinfo : EIATTR_SW_WAR
	.align		4
.L_39:
        /*0084*/ 	.byte	0x04, 0x36
        /*0086*/ 	.short	(.L_41 - .L_40)
.L_40:
        /*0088*/ 	.word	0x00000008
.L_41:


//--------------------- .nv.info._Z7vecAdd4PK6float4S1_PS_i --------------------------
	.section	.nv.info._Z7vecAdd4PK6float4S1_PS_i,"",@"SHT_CUDA_INFO"
	.sectionflags	@""
	.align	4


	//----- nvinfo : EIATTR_CUDA_API_VERSION
	.align		4
        /*0000*/ 	.byte	0x04, 0x37
        /*0002*/ 	.short	(.L_43 - .L_42)
.L_42:
        /*0004*/ 	.word	0x00000082


	//----- nvinfo : EIATTR_KPARAM_INFO
	.align		4
.L_43:
        /*0008*/ 	.byte	0x04, 0x17
        /*000a*/ 	.short	(.L_45 - .L_44)
.L_44:
        /*000c*/ 	.word	0x00000000
        /*0010*/ 	.short	0x0003
        /*0012*/ 	.short	0x0018
        /*0014*/ 	.byte	0x00, 0xf0, 0x11, 0x00


	//----- nvinfo : EIATTR_KPARAM_INFO
	.align		4
.L_45:
        /*0018*/ 	.byte	0x04, 0x17
        /*001a*/ 	.short	(.L_47 - .L_46)
.L_46:
        /*001c*/ 	.word	0x00000000
        /*0020*/ 	.short	0x0002
        /*0022*/ 	.short	0x0010
        /*0024*/ 	.byte	0x00, 0xf5, 0x21, 0x00


	//----- nvinfo : EIATTR_KPARAM_INFO
	.align		4
.L_47:
        /*0028*/ 	.byte	0x04, 0x17
        /*002a*/ 	.short	(.L_49 - .L_48)
.L_48:
        /*002c*/ 	.word	0x00000000
        /*0030*/ 	.short	0x0001
        /*0032*/ 	.short	0x0008
        /*0034*/ 	.byte	0x00, 0xf5, 0x21, 0x00


	//----- nvinfo : EIATTR_KPARAM_INFO
	.align		4
.L_49:
        /*0038*/ 	.byte	0x04, 0x17
        /*003a*/ 	.short	(.L_51 - .L_50)
.L_50:
        /*003c*/ 	.word	0x00000000
        /*0040*/ 	.short	0x0000
        /*0042*/ 	.short	0x0000
        /*0044*/ 	.byte	0x00, 0xf5, 0x21, 0x00


	//----- nvinfo : EIATTR_SPARSE_MMA_MASK
	.align		4
.L_51:
        /*0048*/ 	.byte	0x03, 0x50
        /*004a*/ 	.short	0x0000


	//----- nvinfo : EIATTR_MAXREG_COUNT
	.align		4
        /*004c*/ 	.byte	0x03, 0x1b
        /*004e*/ 	.short	0x00ff


	//----- nvinfo : EIATTR_MERCURY_ISA_VERSION
	.align		4
        /*0050*/ 	.byte	0x03, 0x5f
        /*0052*/ 	.short	0x0101


	//----- nvinfo : EIATTR_VRC_CTA_INIT_COUNT
	.align		4
        /*0054*/ 	.byte	0x02, 0x4a
	.zero		1
	.zero		1


	//----- nvinfo : EIATTR_EXIT_INSTR_OFFSETS
	.align		4
        /*0058*/ 	.byte	0x04, 0x1c
        /*005a*/ 	.short	(.L_53 - .L_52)


	//   ....[0]....
.L_52:
        /*005c*/ 	.word	0x00000070


	//   ....[1]....
        /*0060*/ 	.word	0x00000160


	//----- nvinfo : EIATTR_MAX_THREADS
	.align		4
.L_53:
        /*0064*/ 	.byte	0x04, 0x05
        /*0066*/ 	.short	(.L_55 - .L_54)
.L_54:
        /*0068*/ 	.word	0x00000100
        /*006c*/ 	.word	0x00000001
        /*0070*/ 	.word	0x00000001


	//----- nvinfo : EIATTR_CBANK_PARAM_SIZE
	.align		4
.L_55:
        /*0074*/ 	.byte	0x03, 0x19
        /*0076*/ 	.short	0x001c


	//----- nvinfo : EIATTR_PARAM_CBANK
	.align		4
        /*0078*/ 	.byte	0x04, 0x0a
        /*007a*/ 	.short	(.L_57 - .L_56)
	.align		4
.L_56:
        /*007c*/ 	.word	index@(.nv.constant0._Z7vecAdd4PK6float4S1_PS_i)
        /*0080*/ 	.short	0x0380
        /*0082*/ 	.short	0x001c


	//----- nvinfo : EIATTR_SW_WAR
	.align		4
.L_57:
        /*0084*/ 	.byte	0x04, 0x36
        /*0086*/ 	.short	(.L_59 - .L_58)
.L_58:
        /*0088*/ 	.word	0x00000008
.L_59:


//--------------------- .nv.info._Z16image2grayKernelPKfPfii --------------------------
	.section	.nv.info._Z16image2grayKernelPKfPfii,"",@"SHT_CUDA_INFO"
	.sectionflags	@""
	.align	4


	//----- nvinfo : EIATTR_CUDA_API_VERSION
	.align		4
        /*0000*/ 	.byte	0x04, 0x37
        /*0002*/ 	.short	(.L_61 - .L_60)
.L_60:
        /*0004*/ 	.word	0x00000082


	//----- nvinfo : EIATTR_KPARAM_INFO
	.align		4
.L_61:
        /*0008*/ 	.byte	0x04, 0x17
        /*000a*/ 	.short	(.L_63 - .L_62)
.L_62:
        /*000c*/ 	.word	0x00000000
        /*0010*/ 	.short	0x0003
        /*0012*/ 	.short	0x0014
        /*0014*/ 	.byte	0x00, 0xf0, 0x11, 0x00


	//----- nvinfo : EIATTR_KPARAM_INFO
	.align		4
.L_63:
        /*0018*/ 	.byte	0x04, 0x17
        /*001a*/ 	.short	(.L_65 - .L_64)
.L_64:
        /*001c*/ 	.word	0x00000000
        /*0020*/ 	.short	0x0002
        /*0022*/ 	.short	0x0010
        /*0024*/ 	.byte	0x00, 0xf0, 0x11, 0x00


	//----- nvinfo : EIATTR_KPARAM_INFO
	.align		4
.L_65:
        /*0028*/ 	.byte	0x04, 0x17
        /*002a*/ 	.short	(.L_67 - .L_66)
.L_66:
        /*002c*/ 	.word	0x00000000
        /*0030*/ 	.short	0x0001
        /*0032*/ 	.short	0x0008
        /*0034*/ 	.byte	0x00, 0xf5, 0x21, 0x00


	//----- nvinfo : EIATTR_KPARAM_INFO
	.align		4
.L_67:
        /*0038*/ 	.byte	0x04, 0x17
        /*003a*/ 	.short	(.L_69 - .L_68)
.L_68:
        /*003c*/ 	.word	0x00000000
        /*0040*/ 	.short	0x0000
        /*0042*/ 	.short	0x0000
        /*0044*/ 	.byte	0x00, 0xf5, 0x21, 0x00


	//----- nvinfo : EIATTR_SPARSE_MMA_MASK
	.align		4
.L_69:
        /*0048*/ 	.byte	0x03, 0x50
        /*004a*/ 	.short	0x0000


	//----- nvinfo : EIATTR_MAXREG_COUNT
	.align		4
        /*004c*/ 	.byte	0x03, 0x1b
        /*004e*/ 	.short	0x00ff


	//----- nvinfo : EIATTR_MERCURY_ISA_VERSION
	.align		4
        /*0050*/ 	.byte	0x03, 0x5f
        /*0052*/ 	.short	0x0101


	//----- nvinfo : EIATTR_VRC_CTA_INIT_COUNT
	.align		4
        /*0054*/ 	.byte	0x02, 0x4a
	.zero		1
	.zero		1


	//----- nvinfo : EIATTR_EXIT_INSTR_OFFSETS
	.align		4
        /*0058*/ 	.byte	0x04, 0x1c
        /*005a*/ 	.short	(.L_71 - .L_70)


	//   ....[0]....
.L_70:
        /*005c*/ 	.word	0x000000c0


	//   ....[1]....
        /*0060*/ 	.word	0x00000240


	//----- nvinfo : EIATTR_CBANK_PARAM_SIZE
	.align		4
.L_71:
        /*0064*/ 	.byte	0x03, 0x19
        /*0066*/ 	.short	0x0018


	//----- nvinfo : EIATTR_PARAM_CBANK
	.align		4
        /*0068*/ 	.byte	0x04, 0x0a
        /*006a*/ 	.short	(.L_73 - .L_72)
	.align		4
.L_72:
        /*006c*/ 	.word	index@(.nv.constant0._Z16image2grayKernelPKfPfii)
        /*0070*/ 	.short	0x0380
        /*0072*/ 	.short	0x0018


	//----- nvinfo : EIATTR_SW_WAR
	.align		4
.L_73:
        /*0074*/ 	.byte	0x04, 0x36
        /*0076*/ 	.short	(.L_75 - .L_74)
.L_74:
        /*0078*/ 	.word	0x00000008
.L_75:


//--------------------- .nv.info._Z12vecAddKernelPfS_S_i --------------------------
	.section	.nv.info._Z12vecAddKernelPfS_S_i,"",@"SHT_CUDA_INFO"
	.sectionflags	@""
	.align	4


	//----- nvinfo : EIATTR_CUDA_API_VERSION
	.align		4
        /*0000*/ 	.byte	0x04, 0x37
        /*0002*/ 	.short	(.L_77 - .L_76)
.L_76:
        /*0004*/ 	.word	0x00000082


	//----- nvinfo : EIATTR_KPARAM_INFO
	.align		4
.L_77:
        /*0008*/ 	.byte	0x04, 0x17
        /*000a*/ 	.short	(.L_79 - .L_78)
.L_78:
        /*000c*/ 	.word	0x00000000
        /*0010*/ 	.short	0x0003
        /*0012*/ 	.short	0x0018
        /*0014*/ 	.byte	0x00, 0xf0, 0x11, 0x00


	//----- nvinfo : EIATTR_KPARAM_INFO
	.align		4
.L_79:
        /*0018*/ 	.byte	0x04, 0x17
        /*001a*/ 	.short	(.L_81 - .L_80)
.L_80:
        /*001c*/ 	.word	0x00000000
        /*0020*/ 	.short	0x0002
        /*0022*/ 	.short	0x0010
        /*0024*/ 	.byte	0x00, 0xf5, 0x21, 0x00


	//----- nvinfo : EIATTR_KPARAM_INFO
	.align		4
.L_81:
        /*0028*/ 	.byte	0x04, 0x17
        /*002a*/ 	.short	(.L_83 - .L_82)
.L_82:
        /*002c*/ 	.word	0x00000000
        /*0030*/ 	.short	0x0001
        /*0032*/ 	.short	0x0008
        /*0034*/ 	.byte	0x00, 0xf5, 0x21, 0x00


	//----- nvinfo : EIATTR_KPARAM_INFO
	.align		4
.L_83:
        /*0038*/ 	.byte	0x04, 0x17
        /*003a*/ 	.short	(.L_85 - .L_84)
.L_84:
        /*003c*/ 	.word	0x00000000
        /*0040*/ 	.short	0x0000
        /*0042*/ 	.short	0x0000
        /*0044*/ 	.byte	0x00, 0xf5, 0x21, 0x00


	//----- nvinfo : EIATTR_SPARSE_MMA_MASK
	.align		4
.L_85:
        /*0048*/ 	.byte	0x03, 0x50
        /*004a*/ 	.short	0x0000


	//----- nvinfo : EIATTR_MAXREG_COUNT
	.align		4
        /*004c*/ 	.byte	0x03, 0x1b
        /*004e*/ 	.short	0x00ff


	//----- nvinfo : EIATTR_MERCURY_ISA_VERSION
	.align		4
        /*0050*/ 	.byte	0x03, 0x5f
        /*0052*/ 	.short	0x0101


	//----- nvinfo : EIATTR_VRC_CTA_INIT_COUNT
	.align		4
        /*0054*/ 	.byte	0x02, 0x4a
	.zero		1
	.zero		1


	//----- nvinfo : EIATTR_EXIT_INSTR_OFFSETS
	.align		4
        /*0058*/ 	.byte	0x04, 0x1c
        /*005a*/ 	.short	(.L_87 - .L_86)


	//   ....[0]....
.L_86:
        /*005c*/ 	.word	0x00000070


	//   ....[1]....
        /*0060*/ 	.word	0x00000130


	//----- nvinfo : EIATTR_CBANK_PARAM_SIZE
	.align		4
.L_87:
        /*0064*/ 	.byte	0x03, 0x19
        /*0066*/ 	.short	0x001c


	//----- nvinfo : EIATTR_PARAM_CBANK
	.align		4
        /*0068*/ 	.byte	0x04, 0x0a
        /*006a*/ 	.short	(.L_89 - .L_88)
	.align		4
.L_88:
        /*006c*/ 	.word	index@(.nv.constant0._Z12vecAddKernelPfS_S_i)
        /*0070*/ 	.short	0x0380
        /*0072*/ 	.short	0x001c


	//----- nvinfo : EIATTR_SW_WAR
	.align		4
.L_89:
        /*0074*/ 	.byte	0x04, 0x36
        /*0076*/ 	.short	(.L_91 - .L_90)
.L_90:
        /*0078*/ 	.word	0x00000008
.L_91:


//--------------------- .nv.callgraph             --------------------------
	.section	.nv.callgraph,"",@"SHT_CUDA_CALLGRAPH"
	.align	4
	.sectionentsize	8
	.align		4
        /*0000*/ 	.word	0x00000000
	.align		4
        /*0004*/ 	.word	0xffffffff
	.align		4
        /*0008*/ 	.word	0x00000000
	.align		4
        /*000c*/ 	.word	0xfffffffe
	.align		4
        /*0010*/ 	.word	0x00000000
	.align		4
        /*0014*/ 	.word	0xfffffffd
	.align		4
        /*0018*/ 	.word	0x00000000
	.align		4
        /*001c*/ 	.word	0xfffffffc


//--------------------- .text._Z19image2grayKernelOptPK6float3Pfii --------------------------
	.section	.text._Z19image2grayKernelOptPK6float3Pfii,"ax",@progbits
	.align	128
        .global         _Z19image2grayKernelOptPK6float3Pfii
        .type           _Z19image2grayKernelOptPK6float3Pfii,@function
        .size           _Z19image2grayKernelOptPK6float3Pfii,(.L_x_4 - _Z19image2grayKernelOptPK6float3Pfii)
        .other          _Z19image2grayKernelOptPK6float3Pfii,@"STO_CUDA_ENTRY STV_DEFAULT"
_Z19image2grayKernelOptPK6float3Pfii:
.text._Z19image2grayKernelOptPK6float3Pfii:
[----:B------:R-:W-:Y:S01]  /*0000*/  LDC R1, c[0x0][0x37c] ;  /* 0x0000df00ff017b82 */ /* 0x000fe20000000800 */
[----:B------:R-:W0:Y:S07]  /*0010*/  S2R R0, SR_TID.X ;  /* 0x0000000000007919 */ /* 0x000e2e0000002100 */
[----:B------:R-:W0:Y:S01]  /*0020*/  S2UR UR6, SR_CTAID.X ;  /* 0x00000000000679c3 */ /* 0x000e220000002500 */
[----:B------:R-:W1:Y:S07]  /*0030*/  LDCU.64 UR4, c[0x0][0x390] ;  /* 0x00007200ff0477ac */ /* 0x000e6e0008000a00 */
[----:B------:R-:W0:Y:S01]  /*0040*/  LDC R7, c[0x0][0x360] ;  /* 0x0000d800ff077b82 */ /* 0x000e220000000800 */
[----:B-1----:R-:W-:Y:S01]  /*0050*/  UIMAD UR4, UR5, UR4, URZ ;  /* 0x00000004050472a4 */ /* 0x002fe2000f8e02ff */
[----:B0-----:R-:W-:-:S05]  /*0060*/  IMAD R7, R7, UR6, R0 ;  /* 0x0000000607077c24 */ /* 0x001fca000f8e0200 */
[----:B------:R-:W-:-:S13]  /*0070*/  ISETP.GE.AND P0, PT, R7, UR4, PT ;  /* 0x0000000407007c0c */ /* 0x000fda000bf06270 */
[----:B------:R-:W-:Y:S05]  /*0080*/  @P0 EXIT ;  /* 0x000000000000094d */ /* 0x000fea0003800000 */
[----:B------:R-:W0:Y:S01]  /*0090*/  LDC.64 R2, c[0x0][0x380] ;  /* 0x0000e000ff027b82 */ /* 0x000e220000000a00 */
[----:B------:R-:W1:Y:S07]  /*00a0*/  LDCU.64 UR4, c[0x0][0x358] ;  /* 0x00006b00ff0477ac */ /* 0x000e6e0008000a00 */
[----:B------:R-:W2:Y:S01]  /*00b0*/  LDC.64 R4, c[0x0][0x388] ;  /* 0x0000e200ff047b82 */ /* 0x000ea20000000a00 */
[----:B0-----:R-:W-:-:S05]  /*00c0*/  IMAD.WIDE R2, R7, 0xc, R2 ;  /* 0x0000000c07027825 */ /* 0x001fca00078e0202 */
[----:B-1----:R-:W3:Y:S04]  /*00d0*/  LDG.E.CONSTANT R6, desc[UR4][R2.64+0x4] ;  /* 0x0000040402067981 */ /* 0x002ee8000c1e9900 */
[----:B------:R-:W4:Y:S04]  /*00e0*/  LDG.E.CONSTANT R0, desc[UR4][R2.64] ;  /* 0x0000000402007981 */ /* 0x000f28000c1e9900 */
[----:B------:R-:W5:Y:S01]  /*00f0*/  LDG.E.CONSTANT R11, desc[UR4][R2.64+0x8] ;  /* 0x00000804020b7981 */ /* 0x000f62000c1e9900 */
[----:B--2---:R-:W-:-:S04]  /*0100*/  IMAD.WIDE R4, R7, 0x4, R4 ;  /* 0x0000000407047825 */ /* 0x004fc800078e0204 */
[----:B---3--:R-:W-:-:S04]  /*0110*/  FMUL R9, R6, 0.58700001239776611328 ;  /* 0x3f1645a206097820 */ /* 0x008fc80000400000 */
[----:B----4-:R-:W-:-:S04]  /*0120*/  FFMA R0, R0, 0.14399999380111694336, R9 ;  /* 0x3e1374bc00007823 */ /* 0x010fc80000000009 */
[----:B-----5:R-:W-:-:S05]  /*0130*/  FFMA R11, R11, 0.29899999499320983887, R0 ;  /* 0x3e9916870b0b7823 */ /* 0x020fca0000000000 */
[----:B------:R-:W-:Y:S01]  /*0140*/  STG.E desc[UR4][R4.64], R11 ;  /* 0x0000000b04007986 */ /* 0x000fe2000c101904 */
[----:B------:R-:W-:Y:S05]  /*0150*/  EXIT ;  /* 0x000000000000794d */ /* 0x000fea0003800000 */
.L_x_0:
[----:B------:R-:W-:-:S00]  /*0160*/  BRA `(.L_x_0) ;  /* 0xfffffffc00fc7947 */ /* 0x000fc0000383ffff */
[----:B------:R-:W-:-:S00]  /*0170*/  NOP ;  /* 0x0000000000007918 */ /* 0x000fc00000000000 */
        /* <DEDUP_REMOVED lines=8> */
.L_x_4:


//--------------------- .text._Z7vecAdd4PK6float4S1_PS_i --------------------------
	.section	.text._Z7vecAdd4PK6float4S1_PS_i,"ax",@progbits
	.align	128
        .global         _Z7vecAdd4PK6float4S1_PS_i
        .type           _Z7vecAdd4PK6float4S1_PS_i,@function
        .size           _Z7vecAdd4PK6float4S1_PS_i,(.L_x_5 - _Z7vecAdd4PK6float4S1_PS_i)
        .other          _Z7vecAdd4PK6float4S1_PS_i,@"STO_CUDA_ENTRY STV_DEFAULT"
_Z7vecAdd4PK6float4S1_PS_i:
.text._Z7vecAdd4PK6float4S1_PS_i:
[----:B------:R-:W-:Y:S01]  /*0000*/  LDC R1, c[0x0][0x37c] ;  /* 0x0000df00ff017b82 */ /* 0x000fe20000000800 */
[----:B------:R-:W0:Y:S07]  /*0010*/  S2R R0, SR_TID.X ;  /* 0x0000000000007919 */ /* 0x000e2e0000002100 */
[----:B------:R-:W0:Y:S01]  /*0020*/  S2UR UR4, SR_CTAID.X ;  /* 0x00000000000479c3 */ /* 0x000e220000002500 */
[----:B------:R-:W1:Y:S07]  /*0030*/  LDCU UR5, c[0x0][0x398] ;  /* 0x00007300ff0577ac */ /* 0x000e6e0008000800 */
[----:B------:R-:W0:Y:S02]  /*0040*/  LDC R9, c[0x0][0x360] ;  /* 0x0000d800ff097b82 */ /* 0x000e240000000800 */
[----:B0-----:R-:W-:-:S05]  /*0050*/  IMAD R9, R9, UR4, R0 ;  /* 0x0000000409097c24 */ /* 0x001fca000f8e0200 */
[----:B-1----:R-:W-:-:S13]  /*0060*/  ISETP.GE.AND P0, PT, R9, UR5, PT ;  /* 0x0000000509007c0c */ /* 0x002fda000bf06270 */
[----:B------:R-:W-:Y:S05]  /*0070*/  @P0 EXIT ;  /* 0x000000000000094d */ /* 0x000fea0003800000 */
[----:B------:R-:W0:Y:S01]  /*0080*/  LDC.64 R2, c[0x0][0x380] ;  /* 0x0000e000ff027b82 */ /* 0x000e220000000a00 */
[----:B------:R-:W1:Y:S07]  /*0090*/  LDCU.64 UR4, c[0x0][0x358] ;  /* 0x00006b00ff0477ac */ /* 0x000e6e0008000a00 */
[----:B------:R-:W2:Y:S08]  /*00a0*/  LDC.64 R4, c[0x0][0x388] ;  /* 0x0000e200ff047b82 */ /* 0x000eb00000000a00 */
[----:B------:R-:W3:Y:S01]  /*00b0*/  LDC.64 R6, c[0x0][0x390] ;  /* 0x0000e400ff067b82 */ /* 0x000ee20000000a00 */
[----:B0-----:R-:W-:-:S05]  /*00c0*/  IMAD.WIDE R2, R9, 0x10, R2 ;  /* 0x0000001009027825 */ /* 0x001fca00078e0202 */
[----:B-1----:R-:W4:Y:S01]  /*00d0*/  LDG.E.128.CONSTANT R12, desc[UR4][R2.64] ;  /* 0x00000004020c7981 */ /* 0x002f22000c1e9d00 */
[----:B--2---:R-:W-:-:S05]  /*00e0*/  IMAD.WIDE R4, R9, 0x10, R4 ;  /* 0x0000001009047825 */ /* 0x004fca00078e0204 */
[----:B------:R-:W4:Y:S01]  /*00f0*/  LDG.E.128.CONSTANT R16, desc[UR4][R4.64] ;  /* 0x0000000404107981 */ /* 0x000f22000c1e9d00 */
[----:B---3--:R-:W-:-:S04]  /*0100*/  IMAD.WIDE R6, R9, 0x10, R6 ;  /* 0x0000001009067825 */ /* 0x008fc800078e0206 */
[----:B----4-:R-:W-:Y:S01]  /*0110*/  FADD R12, R12, R16 ;  /* 0x000000100c0c7221 */ /* 0x010fe20000000000 */
[----:B------:R-:W-:Y:S01]  /*0120*/  FADD R13, R13, R17 ;  /* 0x000000110d0d7221 */ /* 0x000fe20000000000 */
[----:B------:R-:W-:Y:S01]  /*0130*/  FADD R14, R14, R18 ;  /* 0x000000120e0e7221 */ /* 0x000fe20000000000 */
[----:B------:R-:W-:-:S05]  /*0140*/  FADD R15, R15, R19 ;  /* 0x000000130f0f7221 */ /* 0x000fca0000000000 */
[----:B------:R-:W-:Y:S01]  /*0150*/  STG.E.128 desc[UR4][R6.64], R12 ;  /* 0x0000000c06007986 */ /* 0x000fe2000c101d04 */
[----:B------:R-:W-:Y:S05]  /*0160*/  EXIT ;  /* 0x000000000000794d */ /* 0x000fea0003800000 */
.L_x_1:
        /* <DEDUP_REMOVED lines=9> */
.L_x_5:


//--------------------- .text._Z16image2grayKernelPKfPfii --------------------------
	.section	.text._Z16image2grayKernelPKfPfii,"ax",@progbits
	.align	128
        .global         _Z16image2grayKernelPKfPfii
        .type           _Z16image2grayKernelPKfPfii,@function
        .size           _Z16image2grayKernelPKfPfii,(.L_x_6 - _Z16image2grayKernelPKfPfii)
        .other          _Z16image2grayKernelPKfPfii,@"STO_CUDA_ENTRY STV_DEFAULT"
_Z16image2grayKernelPKfPfii:
.text._Z16image2grayKernelPKfPfii:
[----:B------:R-:W-:Y:S01]  /*0000*/  LDC R1, c[0x0][0x37c] ;  /* 0x0000df00ff017b82 */ /* 0x000fe20000000800 */
[----:B------:R-:W0:Y:S07]  /*0010*/  S2R R2, SR_TID.Y ;  /* 0x0000000000027919 */ /* 0x000e2e0000002200 */
[----:B------:R-:W1:Y:S01]  /*0020*/  LDC R0, c[0x0][0x360] ;  /* 0x0000d800ff007b82 */ /* 0x000e620000000800 */
[----:B------:R-:W2:Y:S01]  /*0030*/  LDCU.64 UR6, c[0x0][0x390] ;  /* 0x00007200ff0677ac */ /* 0x000ea20008000a00 */
[----:B------:R-:W1:Y:S06]  /*0040*/  S2R R3, SR_TID.X ;  /* 0x0000000000037919 */ /* 0x000e6c0000002100 */
[----:B------:R-:W0:Y:S08]  /*0050*/  S2UR UR5, SR_CTAID.Y ;  /* 0x00000000000579c3 */ /* 0x000e300000002600 */
[----:B------:R-:W0:Y:S08]  /*0060*/  LDC R5, c[0x0][0x364] ;  /* 0x0000d900ff057b82 */ /* 0x000e300000000800 */
[----:B------:R-:W1:Y:S01]  /*0070*/  S2UR UR4, SR_CTAID.X ;  /* 0x00000000000479c3 */ /* 0x000e620000002500 */
[----:B0-----:R-:W-:-:S05]  /*0080*/  IMAD R5, R5, UR5, R2 ;  /* 0x0000000505057c24 */ /* 0x001fca000f8e0202 */
[----:B--2---:R-:W-:Y:S01]  /*0090*/  ISETP.GE.AND P0, PT, R5, UR6, PT ;  /* 0x0000000605007c0c */ /* 0x004fe2000bf06270 */
[----:B-1----:R-:W-:-:S05]  /*00a0*/  IMAD R0, R0, UR4, R3 ;  /* 0x0000000400007c24 */ /* 0x002fca000f8e0203 */
[----:B------:R-:W-:-:S13]  /*00b0*/  ISETP.GE.OR P0, PT, R0, UR7, P0 ;  /* 0x0000000700007c0c */ /* 0x000fda0008706670 */
[----:B------:R-:W-:Y:S05]  /*00c0*/  @P0 EXIT ;  /* 0x000000000000094d */ /* 0x000fea0003800000 */
[----:B------:R-:W0:Y:S01]  /*00d0*/  LDC.64 R2, c[0x0][0x380] ;  /* 0x0000e000ff027b82 */ /* 0x000e220000000a00 */
[----:B------:R-:W1:Y:S01]  /*00e0*/  LDCU.64 UR4, c[0x0][0x358] ;  /* 0x00006b00ff0477ac */ /* 0x000e620008000a00 */
[----:B------:R-:W-:-:S05]  /*00f0*/  IMAD R7, R5, UR7, R0 ;  /* 0x0000000705077c24 */ /* 0x000fca000f8e0200 */
[----:B------:R-:W-:-:S05]  /*0100*/  LEA R5, R7, R7, 0x1 ;  /* 0x0000000707057211 */ /* 0x000fca00078e08ff */
[----:B0-----:R-:W-:Y:S02]  /*0110*/  IMAD.WIDE R2, R5, 0x4, R2 ;  /* 0x0000000405027825 */ /* 0x001fe400078e0202 */
[----:B------:R-:W0:Y:S03]  /*0120*/  LDC.64 R4, c[0x0][0x388] ;  /* 0x0000e200ff047b82 */ /* 0x000e260000000a00 */
[----:B-1----:R-:W2:Y:S04]  /*0130*/  LDG.E R8, desc[UR4][R2.64+0x4] ;  /* 0x0000040402087981 */ /* 0x002ea8000c1e1900 */
[----:B------:R-:W3:Y:S04]  /*0140*/  LDG.E R0, desc[UR4][R2.64] ;  /* 0x0000000402007981 */ /* 0x000ee8000c1e1900 */
[----:B------:R-:W4:Y:S01]  /*0150*/  LDG.E R10, desc[UR4][R2.64+0x8] ;  /* 0x00000804020a7981 */ /* 0x000f22000c1e1900 */
[----:B--2---:R-:W1:Y:S08]  /*0160*/  F2I.U32.TRUNC.NTZ R8, R8 ;  /* 0x0000000800087305 */ /* 0x004e70000020f000 */
[----:B---3--:R-:W2:Y:S08]  /*0170*/  F2I.U32.TRUNC.NTZ R0, R0 ;  /* 0x0000000000007305 */ /* 0x008eb0000020f000 */
[----:B----4-:R-:W3:Y:S01]  /*0180*/  F2I.U32.TRUNC.NTZ R10, R10 ;  /* 0x0000000a000a7305 */ /* 0x010ee2000020f000 */
[----:B-1----:R-:W-:-:S02]  /*0190*/  LOP3.LUT R9, R8, 0xff, RZ, 0xc0, !PT ;  /* 0x000000ff08097812 */ /* 0x002fc400078ec0ff */
[----:B--2---:R-:W-:-:S05]  /*01a0*/  LOP3.LUT R6, R0, 0xff, RZ, 0xc0, !PT ;  /* 0x000000ff00067812 */ /* 0x004fca00078ec0ff */
[----:B------:R-:W1:Y:S01]  /*01b0*/  I2F.U16 R9, R9 ;  /* 0x0000000900097306 */ /* 0x000e620000101000 */
[----:B---3--:R-:W-:-:S07]  /*01c0*/  LOP3.LUT R11, R10, 0xff, RZ, 0xc0, !PT ;  /* 0x000000ff0a0b7812 */ /* 0x008fce00078ec0ff */
[----:B------:R-:W2:Y:S08]  /*01d0*/  I2F.U16 R6, R6 ;  /* 0x0000000600067306 */ /* 0x000eb00000101000 */
[----:B------:R-:W3:Y:S01]  /*01e0*/  I2F.U16 R11, R11 ;  /* 0x0000000b000b7306 */ /* 0x000ee20000101000 */
[----:B-1----:R-:W-:-:S04]  /*01f0*/  FMUL R3, R9, 0.58700001239776611328 ;  /* 0x3f1645a209037820 */ /* 0x002fc80000400000 */
[----:B--2---:R-:W-:Y:S01]  /*0200*/  FFMA R0, R6, 0.14399999380111694336, R3 ;  /* 0x3e1374bc06007823 */ /* 0x004fe20000000003 */
[----:B0-----:R-:W-:-:S04]  /*0210*/  IMAD.WIDE R2, R7, 0x4, R4 ;  /* 0x0000000407027825 */ /* 0x001fc800078e0204 */
[----:B---3--:R-:W-:-:S05]  /*0220*/  FFMA R5, R11, 0.29899999499320983887, R0 ;  /* 0x3e9916870b057823 */ /* 0x008fca0000000000 */
[----:B------:R-:W-:Y:S01]  /*0230*/  STG.E desc[UR4][R2.64], R5 ;  /* 0x0000000502007986 */ /* 0x000fe2000c101904 */
[----:B------:R-:W-:Y:S05]  /*0240*/  EXIT ;  /* 0x000000000000794d */ /* 0x000fea0003800000 */
.L_x_2:
        /* <DEDUP_REMOVED lines=11> */
.L_x_6:


//--------------------- .text._Z12vecAddKernelPfS_S_i --------------------------
	.section	.text._Z12vecAddKernelPfS_S_i,"ax",@progbits
	.align	128
        .global         _Z12vecAddKernelPfS_S_i
        .type           _Z12vecAddKernelPfS_S_i,@function
        .size           _Z12vecAddKernelPfS_S_i,(.L_x_7 - _Z12vecAddKernelPfS_S_i)
        .other          _Z12vecAddKernelPfS_S_i,@"STO_CUDA_ENTRY STV_DEFAULT"
_Z12vecAddKernelPfS_S_i:
.text._Z12vecAddKernelPfS_S_i:
[----:B------:R-:W-:Y:S01]  /*0000*/  LDC R1, c[0x0][0x37c] ;  /* 0x0000df00ff017b82 */ /* 0x000fe20000000800 */
[----:B------:R-:W0:Y:S01]  /*0010*/  S2R R9, SR_TID.X ;  /* 0x0000000000097919 */ /* 0x000e220000002100 */
[----:B------:R-:W0:Y:S01]  /*0020*/  LDCU UR4, c[0x0][0x360] ;  /* 0x00006c00ff0477ac */ /* 0x000e220008000800 */
[----:B------:R-:W0:Y:S01]  /*0030*/  S2R R0, SR_CTAID.X ;  /* 0x0000000000007919 */ /* 0x000e220000002500 */
[----:B------:R-:W1:Y:S01]  /*0040*/  LDCU UR5, c[0x0][0x398] ;  /* 0x00007300ff0577ac */ /* 0x000e620008000800 */
[----:B0-----:R-:W-:-:S05]  /*0050*/  IMAD R9, R0, UR4, R9 ;  /* 0x0000000400097c24 */ /* 0x001fca000f8e0209 */
[----:B-1----:R-:W-:-:S13]  /*0060*/  ISETP.GE.AND P0, PT, R9, UR5, PT ;  /* 0x0000000509007c0c */ /* 0x002fda000bf06270 */
[----:B------:R-:W-:Y:S05]  /*0070*/  @P0 EXIT ;  /* 0x000000000000094d */ /* 0x000fea0003800000 */
[----:B------:R-:W0:Y:S01]  /*0080*/  LDC.64 R2, c[0x0][0x380] ;  /* 0x0000e000ff027b82 */ /* 0x000e220000000a00 */
[----:B------:R-:W1:Y:S07]  /*0090*/  LDCU.64 UR4, c[0x0][0x358] ;  /* 0x00006b00ff0477ac */ /* 0x000e6e0008000a00 */
[----:B------:R-:W2:Y:S08]  /*00a0*/  LDC.64 R4, c[0x0][0x388] ;  /* 0x0000e200ff047b82 */ /* 0x000eb00000000a00 */
[----:B------:R-:W3:Y:S01]  /*00b0*/  LDC.64 R6, c[0x0][0x390] ;  /* 0x0000e400ff067b82 */ /* 0x000ee20000000a00 */
[----:B0-----:R-:W-:-:S06]  /*00c0*/  IMAD.WIDE R2, R9, 0x4, R2 ;  /* 0x0000000409027825 */ /* 0x001fcc00078e0202 */
[----:B-1----:R-:W4:Y:S01]  /*00d0*/  LDG.E R2, desc[UR4][R2.64] ;  /* 0x0000000402027981 */ /* 0x002f22000c1e1900 */
[----:B--2---:R-:W-:-:S06]  /*00e0*/  IMAD.WIDE R4, R9, 0x4, R4 ;  /* 0x0000000409047825 */ /* 0x004fcc00078e0204 */
[----:B------:R-:W4:Y:S01]  /*00f0*/  LDG.E R5, desc[UR4][R4.64] ;  /* 0x0000000404057981 */ /* 0x000f22000c1e1900 */
[----:B---3--:R-:W-:-:S04]  /*0100*/  IMAD.WIDE R6, R9, 0x4, R6 ;  /* 0x0000000409067825 */ /* 0x008fc800078e0206 */
[----:B----4-:R-:W-:-:S05]  /*0110*/  FADD R9, R2, R5 ;  /* 0x0000000502097221 */ /* 0x010fca0000000000 */
[----:B------:R-:W-:Y:S01]  /*0120*/  STG.E desc[UR4][R6.64], R9 ;  /* 0x0000000906007986 */ /* 0x000fe2000c101904 */
[----:B------:R-:W-:Y:S05]  /*0130*/  EXIT ;  /* 0x000000000000794d */ /* 0x000fea0003800000 */
.L_x_3:
        /* <DEDUP_REMOVED lines=12> */
.L_x_7:


//--------------------- .nv.shared.reserved.0     --------------------------
	.section	.nv.shared.reserved.0,"aw",@nobits
	.weak		__nv_reservedSMEM_offset_0_alias
	.size		__nv_reservedSMEM_offset_0_alias, 0, 64
	.other		__nv_reservedSMEM_offset_0_alias,@"STO_CUDA_RESERVED_SHARED STV_DEFAULT"
__nv_reservedSMEM_offset_0_alias:
	.zero		0
	.zero		64


//--------------------- .nv.constant0._Z19image2grayKernelOptPK6float3Pfii --------------------------
	.section	.nv.constant0._Z19image2grayKernelOptPK6float3Pfii,"a",@progbits
	.sectionflags	@""
	.align	4
.nv.constant0._Z19image2grayKernelOptPK6float3Pfii:
	.zero		920


//--------------------- .nv.constant0._Z7vecAdd4PK6float4S1_PS_i --------------------------
	.section	.nv.constant0._Z7vecAdd4PK6float4S1_PS_i,"a",@progbits
	.sectionflags	@""
	.align	4
.nv.constant0._Z7vecAdd4PK6float4S1_PS_i:
	.zero		924


//--------------------- .nv.constant0._Z16image2grayKernelPKfPfii --------------------------
	.section	.nv.constant0._Z16image2grayKernelPKfPfii,"a",@progbits
	.sectionflags	@""
	.align	4
.nv.constant0._Z16image2grayKernelPKfPfii:
	.zero		920


//--------------------- .nv.constant0._Z12vecAddKernelPfS_S_i --------------------------
	.section	.nv.constant0._Z12vecAddKernelPfS_S_i,"a",@progbits
	.sectionflags	@""
	.align	4
.nv.constant0._Z12vecAddKernelPfS_S_i:
	.zero		924


//--------------------- SYMBOLS --------------------------

	.type		.nv.reservedSmem.offset0,@object
	.size		.nv.reservedSmem.offset0,0x4
